//
// Generated by NVIDIA NVVM Compiler
//
// Compiler Build ID: CL-36424714
// Cuda compilation tools, release 13.0, V13.0.88
// Based on NVVM 20.0.0
//

.version 9.0
.target sm_100
.address_size 64

	// .globl	_ZN3cub18CUB_300001_SM_10006detail11EmptyKernelIvEEvv
.global .align 1 .b8 _ZN40_INTERNAL_2c2d05fc_4_k_cu_5777b147_723264cuda3std3__45__cpo5beginE[1];
.global .align 1 .b8 _ZN40_INTERNAL_2c2d05fc_4_k_cu_5777b147_723264cuda3std3__45__cpo3endE[1];
.global .align 1 .b8 _ZN40_INTERNAL_2c2d05fc_4_k_cu_5777b147_723264cuda3std3__45__cpo6cbeginE[1];
.global .align 1 .b8 _ZN40_INTERNAL_2c2d05fc_4_k_cu_5777b147_723264cuda3std3__45__cpo4cendE[1];
.global .align 1 .b8 _ZN40_INTERNAL_2c2d05fc_4_k_cu_5777b147_723264cuda3std3__45__cpo6rbeginE[1];
.global .align 1 .b8 _ZN40_INTERNAL_2c2d05fc_4_k_cu_5777b147_723264cuda3std3__45__cpo4rendE[1];
.global .align 1 .b8 _ZN40_INTERNAL_2c2d05fc_4_k_cu_5777b147_723264cuda3std3__45__cpo7crbeginE[1];
.global .align 1 .b8 _ZN40_INTERNAL_2c2d05fc_4_k_cu_5777b147_723264cuda3std3__45__cpo5crendE[1];
.global .align 1 .b8 _ZN40_INTERNAL_2c2d05fc_4_k_cu_5777b147_723264cuda3std3__442_GLOBAL__N__2c2d05fc_4_k_cu_5777b147_723266ignoreE[1];
.global .align 1 .b8 _ZN40_INTERNAL_2c2d05fc_4_k_cu_5777b147_723264cuda3std3__419piecewise_constructE[1];
.global .align 1 .b8 _ZN40_INTERNAL_2c2d05fc_4_k_cu_5777b147_723264cuda3std3__48in_placeE[1];
.global .align 1 .b8 _ZN40_INTERNAL_2c2d05fc_4_k_cu_5777b147_723264cuda3std3__420unreachable_sentinelE[1];
.global .align 1 .b8 _ZN40_INTERNAL_2c2d05fc_4_k_cu_5777b147_723264cuda3std3__47nulloptE[1];
.global .align 1 .b8 _ZN40_INTERNAL_2c2d05fc_4_k_cu_5777b147_723264cuda3std6ranges3__45__cpo4swapE[1];
.global .align 1 .b8 _ZN40_INTERNAL_2c2d05fc_4_k_cu_5777b147_723264cuda3std6ranges3__45__cpo9iter_moveE[1];
.global .align 1 .b8 _ZN40_INTERNAL_2c2d05fc_4_k_cu_5777b147_723264cuda3std6ranges3__45__cpo5beginE[1];
.global .align 1 .b8 _ZN40_INTERNAL_2c2d05fc_4_k_cu_5777b147_723264cuda3std6ranges3__45__cpo3endE[1];
.global .align 1 .b8 _ZN40_INTERNAL_2c2d05fc_4_k_cu_5777b147_723264cuda3std6ranges3__45__cpo6cbeginE[1];
.global .align 1 .b8 _ZN40_INTERNAL_2c2d05fc_4_k_cu_5777b147_723264cuda3std6ranges3__45__cpo4cendE[1];
.global .align 1 .b8 _ZN40_INTERNAL_2c2d05fc_4_k_cu_5777b147_723264cuda3std6ranges3__45__cpo7advanceE[1];
.global .align 1 .b8 _ZN40_INTERNAL_2c2d05fc_4_k_cu_5777b147_723264cuda3std6ranges3__45__cpo9iter_swapE[1];
.global .align 1 .b8 _ZN40_INTERNAL_2c2d05fc_4_k_cu_5777b147_723264cuda3std6ranges3__45__cpo4nextE[1];
.global .align 1 .b8 _ZN40_INTERNAL_2c2d05fc_4_k_cu_5777b147_723264cuda3std6ranges3__45__cpo4prevE[1];
.global .align 1 .b8 _ZN40_INTERNAL_2c2d05fc_4_k_cu_5777b147_723264cuda3std6ranges3__45__cpo4dataE[1];
.global .align 1 .b8 _ZN40_INTERNAL_2c2d05fc_4_k_cu_5777b147_723264cuda3std6ranges3__45__cpo5cdataE[1];
.global .align 1 .b8 _ZN40_INTERNAL_2c2d05fc_4_k_cu_5777b147_723264cuda3std6ranges3__45__cpo4sizeE[1];
.global .align 1 .b8 _ZN40_INTERNAL_2c2d05fc_4_k_cu_5777b147_723264cuda3std6ranges3__45__cpo5ssizeE[1];
.global .align 1 .b8 _ZN40_INTERNAL_2c2d05fc_4_k_cu_5777b147_723264cuda3std6ranges3__45__cpo8distanceE[1];
.global .align 1 .b8 _ZN40_INTERNAL_2c2d05fc_4_k_cu_5777b147_723266thrust24THRUST_300001_SM_1000_NS6system6detail10sequential3seqE[1];
.global .align 1 .b8 _ZN40_INTERNAL_2c2d05fc_4_k_cu_5777b147_723266thrust24THRUST_300001_SM_1000_NS12placeholders2_1E[1];
.global .align 1 .b8 _ZN40_INTERNAL_2c2d05fc_4_k_cu_5777b147_723266thrust24THRUST_300001_SM_1000_NS12placeholders2_2E[1];
.global .align 1 .b8 _ZN40_INTERNAL_2c2d05fc_4_k_cu_5777b147_723266thrust24THRUST_300001_SM_1000_NS12placeholders2_3E[1];
.global .align 1 .b8 _ZN40_INTERNAL_2c2d05fc_4_k_cu_5777b147_723266thrust24THRUST_300001_SM_1000_NS12placeholders2_4E[1];
.global .align 1 .b8 _ZN40_INTERNAL_2c2d05fc_4_k_cu_5777b147_723266thrust24THRUST_300001_SM_1000_NS12placeholders2_5E[1];
.global .align 1 .b8 _ZN40_INTERNAL_2c2d05fc_4_k_cu_5777b147_723266thrust24THRUST_300001_SM_1000_NS12placeholders2_6E[1];
.global .align 1 .b8 _ZN40_INTERNAL_2c2d05fc_4_k_cu_5777b147_723266thrust24THRUST_300001_SM_1000_NS12placeholders2_7E[1];
.global .align 1 .b8 _ZN40_INTERNAL_2c2d05fc_4_k_cu_5777b147_723266thrust24THRUST_300001_SM_1000_NS12placeholders2_8E[1];
.global .align 1 .b8 _ZN40_INTERNAL_2c2d05fc_4_k_cu_5777b147_723266thrust24THRUST_300001_SM_1000_NS12placeholders2_9E[1];
.global .align 1 .b8 _ZN40_INTERNAL_2c2d05fc_4_k_cu_5777b147_723266thrust24THRUST_300001_SM_1000_NS12placeholders3_10E[1];

.visible .entry _ZN3cub18CUB_300001_SM_10006detail11EmptyKernelIvEEvv()
{


	ret;

}


// ===== COMPILED SASS (sm_100) =====

	.target	sm_100

	.elftype	@"ET_EXEC"


//--------------------- .note.nv.tkinfo           --------------------------
	.section	.note.nv.tkinfo,"",@"SHT_NOTE"
	.sectionflags	@"SHF_NOTE_NV_TKINFO"
	.tkinfo
        /*0018*/ 	.word	0x00000002
        /*0030*/ 	.string	""
        /*0030*/ 	.string	"ptxas"
        /*0030*/ 	.string	"Cuda compilation tools, release 13.0, V13.0.88"
        /*0030*/ 	.string	"Build cuda_13.0.r13.0/compiler.36424714_0"
        /*0030*/ 	.string	"-arch sm_100 -m 64 "



//--------------------- .note.nv.cuinfo           --------------------------
	.section	.note.nv.cuinfo,"",@"SHT_NOTE"
	.sectionflags	@"SHF_NOTE_NV_CUINFO"
        /*0018*/ 	.short	0x0002
        /*001a*/ 	.short	0x0064
        /*001c*/ 	.short	0x0082
	.zero		2


//--------------------- .nv.info                  --------------------------
	.section	.nv.info,"",@"SHT_CUDA_INFO"
	.align	4


	//----- nvinfo : EIATTR_REGCOUNT
	.align		4
        /*0000*/ 	.byte	0x04, 0x2f
        /*0002*/ 	.short	(.L_40 - .L_39)
	.align		4
.L_39:
        /*0004*/ 	.word	index@(_ZN3cub18CUB_300001_SM_10006detail11EmptyKernelIvEEvv)
        /*0008*/ 	.word	0x00000004


	//----- nvinfo : EIATTR_FRAME_SIZE
	.align		4
.L_40:
        /*000c*/ 	.byte	0x04, 0x11
        /*000e*/ 	.short	(.L_42 - .L_41)
	.align		4
.L_41:
        /*0010*/ 	.word	index@(_ZN3cub18CUB_300001_SM_10006detail11EmptyKernelIvEEvv)
        /*0014*/ 	.word	0x00000000


	//----- nvinfo : EIATTR_MIN_STACK_SIZE
	.align		4
.L_42:
        /*0018*/ 	.byte	0x04, 0x12
        /*001a*/ 	.short	(.L_44 - .L_43)
	.align		4
.L_43:
        /*001c*/ 	.word	index@(_ZN3cub18CUB_300001_SM_10006detail11EmptyKernelIvEEvv)
        /*0020*/ 	.word	0x00000000
.L_44:


//--------------------- .nv.compat                --------------------------
	.section	.nv.compat,"",@"SHT_CUDA_COMPAT_INFO"
	.align	4
        /*0000*/ 	.byte	0x02, 0x09, 0x00, 0x00, 0x02, 0x02, 0x01, 0x00, 0x02, 0x05, 0x05, 0x00, 0x03, 0x07, 0x01, 0x01
        /*0010*/ 	.byte	0x02, 0x03, 0x00, 0x00, 0x02, 0x06, 0x01, 0x00, 0x04, 0x0b, 0x08, 0x00, 0x09, 0x00, 0x00, 0x00
        /*0020*/ 	.byte	0x00, 0x00, 0x00, 0x00


//--------------------- .nv.info._ZN3cub18CUB_300001_SM_10006detail11EmptyKernelIvEEvv --------------------------
	.section	.nv.info._ZN3cub18CUB_300001_SM_10006detail11EmptyKernelIvEEvv,"",@"SHT_CUDA_INFO"
	.sectionflags	@""
	.align	4


	//----- nvinfo : EIATTR_CUDA_API_VERSION
	.align		4
        /*0000*/ 	.byte	0x04, 0x37
        /*0002*/ 	.short	(.L_46 - .L_45)
.L_45:
        /*0004*/ 	.word	0x00000082


	//----- nvinfo : EIATTR_SPARSE_MMA_MASK
	.align		4
.L_46:
        /*0008*/ 	.byte	0x03, 0x50
        /*000a*/ 	.short	0x0000


	//----- nvinfo : EIATTR_MAXREG_COUNT
	.align		4
        /*000c*/ 	.byte	0x03, 0x1b
        /*000e*/ 	.short	0x00ff


	//----- nvinfo : EIATTR_MERCURY_ISA_VERSION
	.align		4
        /*0010*/ 	.byte	0x03, 0x5f
        /*0012*/ 	.short	0x0101


	//----- nvinfo : EIATTR_VRC_CTA_INIT_COUNT
	.align		4
        /*0014*/ 	.byte	0x02, 0x4a
	.zero		1
	.zero		1


	//----- nvinfo : EIATTR_EXIT_INSTR_OFFSETS
	.align		4
        /*0018*/ 	.byte	0x04, 0x1c
        /*001a*/ 	.short	(.L_48 - .L_47)


	//   ....[0]....
.L_47:
        /*001c*/ 	.word	0x00000010


	//----- nvinfo : EIATTR_SW_WAR
	.align		4
.L_48:
        /*0020*/ 	.byte	0x04, 0x36
        /*0022*/ 	.short	(.L_50 - .L_49)
.L_49:
        /*0024*/ 	.word	0x00000008
.L_50:


//--------------------- .nv.callgraph             --------------------------
	.section	.nv.callgraph,"",@"SHT_CUDA_CALLGRAPH"
	.align	4
	.sectionentsize	8
	.align		4
        /*0000*/ 	.word	0x00000000
	.align		4
        /*0004*/ 	.word	0xffffffff
	.align		4
        /*0008*/ 	.word	0x00000000
	.align		4
        /*000c*/ 	.word	0xfffffffe
	.align		4
        /*0010*/ 	.word	0x00000000
	.align		4
        /*0014*/ 	.word	0xfffffffd
	.align		4
        /*0018*/ 	.word	0x00000000
	.align		4
        /*001c*/ 	.word	0xfffffffc


//--------------------- .nv.constant4             --------------------------
	.section	.nv.constant4,"a",@progbits
	.align	8
	.align		8
.nv.constant4:
        /*0000*/ 	.dword	_ZN40_INTERNAL_2c2d05fc_4_k_cu_5777b147_725474cuda3std3__45__cpo5beginE
	.align		8
        /*0008*/ 	.dword	_ZN40_INTERNAL_2c2d05fc_4_k_cu_5777b147_725474cuda3std3__45__cpo3endE
	.align		8
        /*0010*/ 	.dword	_ZN40_INTERNAL_2c2d05fc_4_k_cu_5777b147_725474cuda3std3__45__cpo6cbeginE
	.align		8
        /*0018*/ 	.dword	_ZN40_INTERNAL_2c2d05fc_4_k_cu_5777b147_725474cuda3std3__45__cpo4cendE
	.align		8
        /*0020*/ 	.dword	_ZN40_INTERNAL_2c2d05fc_4_k_cu_5777b147_725474cuda3std3__45__cpo6rbeginE
	.align		8
        /*0028*/ 	.dword	_ZN40_INTERNAL_2c2d05fc_4_k_cu_5777b147_725474cuda3std3__45__cpo4rendE
	.align		8
        /*0030*/ 	.dword	_ZN40_INTERNAL_2c2d05fc_4_k_cu_5777b147_725474cuda3std3__45__cpo7crbeginE
	.align		8
        /*0038*/ 	.dword	_ZN40_INTERNAL_2c2d05fc_4_k_cu_5777b147_725474cuda3std3__45__cpo5crendE
	.align		8
        /*0040*/ 	.dword	_ZN40_INTERNAL_2c2d05fc_4_k_cu_5777b147_725474cuda3std3__442_GLOBAL__N__2c2d05fc_4_k_cu_5777b147_725476ignoreE
	.align		8
        /*0048*/ 	.dword	_ZN40_INTERNAL_2c2d05fc_4_k_cu_5777b147_725474cuda3std3__419piecewise_constructE
	.align		8
        /*0050*/ 	.dword	_ZN40_INTERNAL_2c2d05fc_4_k_cu_5777b147_725474cuda3std3__48in_placeE
	.align		8
        /*0058*/ 	.dword	_ZN40_INTERNAL_2c2d05fc_4_k_cu_5777b147_725474cuda3std3__420unreachable_sentinelE
	.align		8
        /*0060*/ 	.dword	_ZN40_INTERNAL_2c2d05fc_4_k_cu_5777b147_725474cuda3std3__47nulloptE
	.align		8
        /*0068*/ 	.dword	_ZN40_INTERNAL_2c2d05fc_4_k_cu_5777b147_725474cuda3std6ranges3__45__cpo4swapE
	.align		8
        /*0070*/ 	.dword	_ZN40_INTERNAL_2c2d05fc_4_k_cu_5777b147_725474cuda3std6ranges3__45__cpo9iter_moveE
	.align		8
        /*0078*/ 	.dword	_ZN40_INTERNAL_2c2d05fc_4_k_cu_5777b147_725474cuda3std6ranges3__45__cpo5beginE
	.align		8
        /*0080*/ 	.dword	_ZN40_INTERNAL_2c2d05fc_4_k_cu_5777b147_725474cuda3std6ranges3__45__cpo3endE
	.align		8
        /*0088*/ 	.dword	_ZN40_INTERNAL_2c2d05fc_4_k_cu_5777b147_725474cuda3std6ranges3__45__cpo6cbeginE
	.align		8
        /*0090*/ 	.dword	_ZN40_INTERNAL_2c2d05fc_4_k_cu_5777b147_725474cuda3std6ranges3__45__cpo4cendE
	.align		8
        /*0098*/ 	.dword	_ZN40_INTERNAL_2c2d05fc_4_k_cu_5777b147_725474cuda3std6ranges3__45__cpo7advanceE
	.align		8
        /*00a0*/ 	.dword	_ZN40_INTERNAL_2c2d05fc_4_k_cu_5777b147_725474cuda3std6ranges3__45__cpo9iter_swapE
	.align		8
        /*00a8*/ 	.dword	_ZN40_INTERNAL_2c2d05fc_4_k_cu_5777b147_725474cuda3std6ranges3__45__cpo4nextE
	.align		8
        /*00b0*/ 	.dword	_ZN40_INTERNAL_2c2d05fc_4_k_cu_5777b147_725474cuda3std6ranges3__45__cpo4prevE
	.align		8
        /*00b8*/ 	.dword	_ZN40_INTERNAL_2c2d05fc_4_k_cu_5777b147_725474cuda3std6ranges3__45__cpo4dataE
	.align		8
        /*00c0*/ 	.dword	_ZN40_INTERNAL_2c2d05fc_4_k_cu_5777b147_725474cuda3std6ranges3__45__cpo5cdataE
	.align		8
        /*00c8*/ 	.dword	_ZN40_INTERNAL_2c2d05fc_4_k_cu_5777b147_725474cuda3std6ranges3__45__cpo4sizeE
	.align		8
        /*00d0*/ 	.dword	_ZN40_INTERNAL_2c2d05fc_4_k_cu_5777b147_725474cuda3std6ranges3__45__cpo5ssizeE
	.align		8
        /*00d8*/ 	.dword	_ZN40_INTERNAL_2c2d05fc_4_k_cu_5777b147_725474cuda3std6ranges3__45__cpo8distanceE
	.align		8
        /*00e0*/ 	.dword	_ZN40_INTERNAL_2c2d05fc_4_k_cu_5777b147_725476thrust24THRUST_300001_SM_1000_NS6system6detail10sequential3seqE
	.align		8
        /*00e8*/ 	.dword	_ZN40_INTERNAL_2c2d05fc_4_k_cu_5777b147_725476thrust24THRUST_300001_SM_1000_NS12placeholders2_1E
	.align		8
        /*00f0*/ 	.dword	_ZN40_INTERNAL_2c2d05fc_4_k_cu_5777b147_725476thrust24THRUST_300001_SM_1000_NS12placeholders2_2E
	.align		8
        /*00f8*/ 	.dword	_ZN40_INTERNAL_2c2d05fc_4_k_cu_5777b147_725476thrust24THRUST_300001_SM_1000_NS12placeholders2_3E
	.align		8
        /*0100*/ 	.dword	_ZN40_INTERNAL_2c2d05fc_4_k_cu_5777b147_725476thrust24THRUST_300001_SM_1000_NS12placeholders2_4E
	.align		8
        /*0108*/ 	.dword	_ZN40_INTERNAL_2c2d05fc_4_k_cu_5777b147_725476thrust24THRUST_300001_SM_1000_NS12placeholders2_5E
	.align		8
        /*0110*/ 	.dword	_ZN40_INTERNAL_2c2d05fc_4_k_cu_5777b147_725476thrust24THRUST_300001_SM_1000_NS12placeholders2_6E
	.align		8
        /*0118*/ 	.dword	_ZN40_INTERNAL_2c2d05fc_4_k_cu_5777b147_725476thrust24THRUST_300001_SM_1000_NS12placeholders2_7E
	.align		8
        /*0120*/ 	.dword	_ZN40_INTERNAL_2c2d05fc_4_k_cu_5777b147_725476thrust24THRUST_300001_SM_1000_NS12placeholders2_8E
	.align		8
        /*0128*/ 	.dword	_ZN40_INTERNAL_2c2d05fc_4_k_cu_5777b147_725476thrust24THRUST_300001_SM_1000_NS12placeholders2_9E
	.align		8
        /*0130*/ 	.dword	_ZN40_INTERNAL_2c2d05fc_4_k_cu_5777b147_725476thrust24THRUST_300001_SM_1000_NS12placeholders3_10E


//--------------------- .text._ZN3cub18CUB_300001_SM_10006detail11EmptyKernelIvEEvv --------------------------
	.section	.text._ZN3cub18CUB_300001_SM_10006detail11EmptyKernelIvEEvv,"ax",@progbits
	.align	128
        .global         _ZN3cub18CUB_300001_SM_10006detail11EmptyKernelIvEEvv
        .type           _ZN3cub18CUB_300001_SM_10006detail11EmptyKernelIvEEvv,@function
        .size           _ZN3cub18CUB_300001_SM_10006detail11EmptyKernelIvEEvv,(.L_x_1 - _ZN3cub18CUB_300001_SM_10006detail11EmptyKernelIvEEvv)
        .other          _ZN3cub18CUB_300001_SM_10006detail11EmptyKernelIvEEvv,@"STO_CUDA_ENTRY STV_DEFAULT"
_ZN3cub18CUB_300001_SM_10006detail11EmptyKernelIvEEvv:
.text._ZN3cub18CUB_300001_SM_10006detail11EmptyKernelIvEEvv:
[----:B------:R-:W-:Y:S01]  /*0000*/  LDC R1, c[0x0][0x37c] ;  /* 0x0000df00ff017b82 */ /* 0x000fe20000000800 */
[----:B------:R-:W-:Y:S05]  /*0010*/  EXIT ;  /* 0x000000000000794d */ /* 0x000fea0003800000 */
.L_x_0:
[----:B------:R-:W-:-:S00]  /*0020*/  BRA `(.L_x_0) ;  /* 0xfffffffc00fc7947 */ /* 0x000fc0000383ffff */
[----:B------:R-:W-:-:S00]  /*0030*/  NOP ;  /* 0x0000000000007918 */ /* 0x000fc00000000000 */
        /* <DEDUP_REMOVED lines=12> */
.L_x_1:


//--------------------- .nv.shared.reserved.0     --------------------------
	.section	.nv.shared.reserved.0,"aw",@nobits
	.weak		__nv_reservedSMEM_offset_0_alias
	.size		__nv_reservedSMEM_offset_0_alias, 0, 64
	.other		__nv_reservedSMEM_offset_0_alias,@"STO_CUDA_RESERVED_SHARED STV_DEFAULT"
__nv_reservedSMEM_offset_0_alias:
	.zero		0
	.zero		64


//--------------------- .nv.global                --------------------------
	.section	.nv.global,"aw",@nobits
.nv.global:
	.type		_ZN40_INTERNAL_2c2d05fc_4_k_cu_5777b147_725476thrust24THRUST_300001_SM_1000_NS12placeholders2_6E,@object
	.size		_ZN40_INTERNAL_2c2d05fc_4_k_cu_5777b147_725476thrust24THRUST_300001_SM_1000_NS12placeholders2_6E,(_ZN40_INTERNAL_2c2d05fc_4_k_cu_5777b147_725474cuda3std3__45__cpo6cbeginE - _ZN40_INTERNAL_2c2d05fc_4_k_cu_5777b147_725476thrust24THRUST_300001_SM_1000_NS12placeholders2_6E)
_ZN40_INTERNAL_2c2d05fc_4_k_cu_5777b147_725476thrust24THRUST_300001_SM_1000_NS12placeholders2_6E:
	.zero		1
	.type		_ZN40_INTERNAL_2c2d05fc_4_k_cu_5777b147_725474cuda3std3__45__cpo6cbeginE,@object
	.size		_ZN40_INTERNAL_2c2d05fc_4_k_cu_5777b147_725474cuda3std3__45__cpo6cbeginE,(_ZN40_INTERNAL_2c2d05fc_4_k_cu_5777b147_725474cuda3std6ranges3__45__cpo4cendE - _ZN40_INTERNAL_2c2d05fc_4_k_cu_5777b147_725474cuda3std3__45__cpo6cbeginE)
_ZN40_INTERNAL_2c2d05fc_4_k_cu_5777b147_725474cuda3std3__45__cpo6cbeginE:
	.zero		1
	.type		_ZN40_INTERNAL_2c2d05fc_4_k_cu_5777b147_725474cuda3std6ranges3__45__cpo4cendE,@object
	.size		_ZN40_INTERNAL_2c2d05fc_4_k_cu_5777b147_725474cuda3std6ranges3__45__cpo4cendE,(_ZN40_INTERNAL_2c2d05fc_4_k_cu_5777b147_725474cuda3std3__48in_placeE - _ZN40_INTERNAL_2c2d05fc_4_k_cu_5777b147_725474cuda3std6ranges3__45__cpo4cendE)
_ZN40_INTERNAL_2c2d05fc_4_k_cu_5777b147_725474cuda3std6ranges3__45__cpo4cendE:
	.zero		1
	.type		_ZN40_INTERNAL_2c2d05fc_4_k_cu_5777b147_725474cuda3std3__48in_placeE,@object
	.size		_ZN40_INTERNAL_2c2d05fc_4_k_cu_5777b147_725474cuda3std3__48in_placeE,(_ZN40_INTERNAL_2c2d05fc_4_k_cu_5777b147_725474cuda3std6ranges3__45__cpo5ssizeE - _ZN40_INTERNAL_2c2d05fc_4_k_cu_5777b147_725474cuda3std3__48in_placeE)
_ZN40_INTERNAL_2c2d05fc_4_k_cu_5777b147_725474cuda3std3__48in_placeE:
	.zero		1
	.type		_ZN40_INTERNAL_2c2d05fc_4_k_cu_5777b147_725474cuda3std6ranges3__45__cpo5ssizeE,@object
	.size		_ZN40_INTERNAL_2c2d05fc_4_k_cu_5777b147_725474cuda3std6ranges3__45__cpo5ssizeE,(_ZN40_INTERNAL_2c2d05fc_4_k_cu_5777b147_725476thrust24THRUST_300001_SM_1000_NS12placeholders3_10E - _ZN40_INTERNAL_2c2d05fc_4_k_cu_5777b147_725474cuda3std6ranges3__45__cpo5ssizeE)
_ZN40_INTERNAL_2c2d05fc_4_k_cu_5777b147_725474cuda3std6ranges3__45__cpo5ssizeE:
	.zero		1
	.type		_ZN40_INTERNAL_2c2d05fc_4_k_cu_5777b147_725476thrust24THRUST_300001_SM_1000_NS12placeholders3_10E,@object
	.size		_ZN40_INTERNAL_2c2d05fc_4_k_cu_5777b147_725476thrust24THRUST_300001_SM_1000_NS12placeholders3_10E,(_ZN40_INTERNAL_2c2d05fc_4_k_cu_5777b147_725474cuda3std3__45__cpo7crbeginE - _ZN40_INTERNAL_2c2d05fc_4_k_cu_5777b147_725476thrust24THRUST_300001_SM_1000_NS12placeholders3_10E)
_ZN40_INTERNAL_2c2d05fc_4_k_cu_5777b147_725476thrust24THRUST_300001_SM_1000_NS12placeholders3_10E:
	.zero		1
	.type		_ZN40_INTERNAL_2c2d05fc_4_k_cu_5777b147_725474cuda3std3__45__cpo7crbeginE,@object
	.size		_ZN40_INTERNAL_2c2d05fc_4_k_cu_5777b147_725474cuda3std3__45__cpo7crbeginE,(_ZN40_INTERNAL_2c2d05fc_4_k_cu_5777b147_725474cuda3std6ranges3__45__cpo4prevE - _ZN40_INTERNAL_2c2d05fc_4_k_cu_5777b147_725474cuda3std3__45__cpo7crbeginE)
_ZN40_INTERNAL_2c2d05fc_4_k_cu_5777b147_725474cuda3std3__45__cpo7crbeginE:
	.zero		1
	.type		_ZN40_INTERNAL_2c2d05fc_4_k_cu_5777b147_725474cuda3std6ranges3__45__cpo4prevE,@object
	.size		_ZN40_INTERNAL_2c2d05fc_4_k_cu_5777b147_725474cuda3std6ranges3__45__cpo4prevE,(_ZN40_INTERNAL_2c2d05fc_4_k_cu_5777b147_725474cuda3std6ranges3__45__cpo9iter_moveE - _ZN40_INTERNAL_2c2d05fc_4_k_cu_5777b147_725474cuda3std6ranges3__45__cpo4prevE)
_ZN40_INTERNAL_2c2d05fc_4_k_cu_5777b147_725474cuda3std6ranges3__45__cpo4prevE:
	.zero		1
	.type		_ZN40_INTERNAL_2c2d05fc_4_k_cu_5777b147_725474cuda3std6ranges3__45__cpo9iter_moveE,@object
	.size		_ZN40_INTERNAL_2c2d05fc_4_k_cu_5777b147_725474cuda3std6ranges3__45__cpo9iter_moveE,(_ZN40_INTERNAL_2c2d05fc_4_k_cu_5777b147_725476thrust24THRUST_300001_SM_1000_NS12placeholders2_2E - _ZN40_INTERNAL_2c2d05fc_4_k_cu_5777b147_725474cuda3std6ranges3__45__cpo9iter_moveE)
_ZN40_INTERNAL_2c2d05fc_4_k_cu_5777b147_725474cuda3std6ranges3__45__cpo9iter_moveE:
	.zero		1
	.type		_ZN40_INTERNAL_2c2d05fc_4_k_cu_5777b147_725476thrust24THRUST_300001_SM_1000_NS12placeholders2_2E,@object
	.size		_ZN40_INTERNAL_2c2d05fc_4_k_cu_5777b147_725476thrust24THRUST_300001_SM_1000_NS12placeholders2_2E,(_ZN40_INTERNAL_2c2d05fc_4_k_cu_5777b147_725476thrust24THRUST_300001_SM_1000_NS12placeholders2_4E - _ZN40_INTERNAL_2c2d05fc_4_k_cu_5777b147_725476thrust24THRUST_300001_SM_1000_NS12placeholders2_2E)
_ZN40_INTERNAL_2c2d05fc_4_k_cu_5777b147_725476thrust24THRUST_300001_SM_1000_NS12placeholders2_2E:
	.zero		1
	.type		_ZN40_INTERNAL_2c2d05fc_4_k_cu_5777b147_725476thrust24THRUST_300001_SM_1000_NS12placeholders2_4E,@object
	.size		_ZN40_INTERNAL_2c2d05fc_4_k_cu_5777b147_725476thrust24THRUST_300001_SM_1000_NS12placeholders2_4E,(_ZN40_INTERNAL_2c2d05fc_4_k_cu_5777b147_725474cuda3std3__45__cpo5beginE - _ZN40_INTERNAL_2c2d05fc_4_k_cu_5777b147_725476thrust24THRUST_300001_SM_1000_NS12placeholders2_4E)
_ZN40_INTERNAL_2c2d05fc_4_k_cu_5777b147_725476thrust24THRUST_300001_SM_1000_NS12placeholders2_4E:
	.zero		1
	.type		_ZN40_INTERNAL_2c2d05fc_4_k_cu_5777b147_725474cuda3std3__45__cpo5beginE,@object
	.size		_ZN40_INTERNAL_2c2d05fc_4_k_cu_5777b147_725474cuda3std3__45__cpo5beginE,(_ZN40_INTERNAL_2c2d05fc_4_k_cu_5777b147_725474cuda3std6ranges3__45__cpo3endE - _ZN40_INTERNAL_2c2d05fc_4_k_cu_5777b147_725474cuda3std3__45__cpo5beginE)
_ZN40_INTERNAL_2c2d05fc_4_k_cu_5777b147_725474cuda3std3__45__cpo5beginE:
	.zero		1
	.type		_ZN40_INTERNAL_2c2d05fc_4_k_cu_5777b147_725474cuda3std6ranges3__45__cpo3endE,@object
	.size		_ZN40_INTERNAL_2c2d05fc_4_k_cu_5777b147_725474cuda3std6ranges3__45__cpo3endE,(_ZN40_INTERNAL_2c2d05fc_4_k_cu_5777b147_725474cuda3std3__442_GLOBAL__N__2c2d05fc_4_k_cu_5777b147_725476ignoreE - _ZN40_INTERNAL_2c2d05fc_4_k_cu_5777b147_725474cuda3std6ranges3__45__cpo3endE)
_ZN40_INTERNAL_2c2d05fc_4_k_cu_5777b147_725474cuda3std6ranges3__45__cpo3endE:
	.zero		1
	.type		_ZN40_INTERNAL_2c2d05fc_4_k_cu_5777b147_725474cuda3std3__442_GLOBAL__N__2c2d05fc_4_k_cu_5777b147_725476ignoreE,@object
	.size		_ZN40_INTERNAL_2c2d05fc_4_k_cu_5777b147_725474cuda3std3__442_GLOBAL__N__2c2d05fc_4_k_cu_5777b147_725476ignoreE,(_ZN40_INTERNAL_2c2d05fc_4_k_cu_5777b147_725474cuda3std6ranges3__45__cpo5cdataE - _ZN40_INTERNAL_2c2d05fc_4_k_cu_5777b147_725474cuda3std3__442_GLOBAL__N__2c2d05fc_4_k_cu_5777b147_725476ignoreE)
_ZN40_INTERNAL_2c2d05fc_4_k_cu_5777b147_725474cuda3std3__442_GLOBAL__N__2c2d05fc_4_k_cu_5777b147_725476ignoreE:
	.zero		1
	.type		_ZN40_INTERNAL_2c2d05fc_4_k_cu_5777b147_725474cuda3std6ranges3__45__cpo5cdataE,@object
	.size		_ZN40_INTERNAL_2c2d05fc_4_k_cu_5777b147_725474cuda3std6ranges3__45__cpo5cdataE,(_ZN40_INTERNAL_2c2d05fc_4_k_cu_5777b147_725476thrust24THRUST_300001_SM_1000_NS12placeholders2_8E - _ZN40_INTERNAL_2c2d05fc_4_k_cu_5777b147_725474cuda3std6ranges3__45__cpo5cdataE)
_ZN40_INTERNAL_2c2d05fc_4_k_cu_5777b147_725474cuda3std6ranges3__45__cpo5cdataE:
	.zero		1
	.type		_ZN40_INTERNAL_2c2d05fc_4_k_cu_5777b147_725476thrust24THRUST_300001_SM_1000_NS12placeholders2_8E,@object
	.size		_ZN40_INTERNAL_2c2d05fc_4_k_cu_5777b147_725476thrust24THRUST_300001_SM_1000_NS12placeholders2_8E,(_ZN40_INTERNAL_2c2d05fc_4_k_cu_5777b147_725474cuda3std3__45__cpo6rbeginE - _ZN40_INTERNAL_2c2d05fc_4_k_cu_5777b147_725476thrust24THRUST_300001_SM_1000_NS12placeholders2_8E)
_ZN40_INTERNAL_2c2d05fc_4_k_cu_5777b147_725476thrust24THRUST_300001_SM_1000_NS12placeholders2_8E:
	.zero		1
	.type		_ZN40_INTERNAL_2c2d05fc_4_k_cu_5777b147_725474cuda3std3__45__cpo6rbeginE,@object
	.size		_ZN40_INTERNAL_2c2d05fc_4_k_cu_5777b147_725474cuda3std3__45__cpo6rbeginE,(_ZN40_INTERNAL_2c2d05fc_4_k_cu_5777b147_725474cuda3std6ranges3__45__cpo9iter_swapE - _ZN40_INTERNAL_2c2d05fc_4_k_cu_5777b147_725474cuda3std3__45__cpo6rbeginE)
_ZN40_INTERNAL_2c2d05fc_4_k_cu_5777b147_725474cuda3std3__45__cpo6rbeginE:
	.zero		1
	.type		_ZN40_INTERNAL_2c2d05fc_4_k_cu_5777b147_725474cuda3std6ranges3__45__cpo9iter_swapE,@object
	.size		_ZN40_INTERNAL_2c2d05fc_4_k_cu_5777b147_725474cuda3std6ranges3__45__cpo9iter_swapE,(_ZN40_INTERNAL_2c2d05fc_4_k_cu_5777b147_725474cuda3std3__47nulloptE - _ZN40_INTERNAL_2c2d05fc_4_k_cu_5777b147_725474cuda3std6ranges3__45__cpo9iter_swapE)
_ZN40_INTERNAL_2c2d05fc_4_k_cu_5777b147_725474cuda3std6ranges3__45__cpo9iter_swapE:
	.zero		1
	.type		_ZN40_INTERNAL_2c2d05fc_4_k_cu_5777b147_725474cuda3std3__47nulloptE,@object
	.size		_ZN40_INTERNAL_2c2d05fc_4_k_cu_5777b147_725474cuda3std3__47nulloptE,(_ZN40_INTERNAL_2c2d05fc_4_k_cu_5777b147_725476thrust24THRUST_300001_SM_1000_NS6system6detail10sequential3seqE - _ZN40_INTERNAL_2c2d05fc_4_k_cu_5777b147_725474cuda3std3__47nulloptE)
_ZN40_INTERNAL_2c2d05fc_4_k_cu_5777b147_725474cuda3std3__47nulloptE:
	.zero		1
	.type		_ZN40_INTERNAL_2c2d05fc_4_k_cu_5777b147_725476thrust24THRUST_300001_SM_1000_NS6system6detail10sequential3seqE,@object
	.size		_ZN40_INTERNAL_2c2d05fc_4_k_cu_5777b147_725476thrust24THRUST_300001_SM_1000_NS6system6detail10sequential3seqE,(_ZN40_INTERNAL_2c2d05fc_4_k_cu_5777b147_725476thrust24THRUST_300001_SM_1000_NS12placeholders2_5E - _ZN40_INTERNAL_2c2d05fc_4_k_cu_5777b147_725476thrust24THRUST_300001_SM_1000_NS6system6detail10sequential3seqE)
_ZN40_INTERNAL_2c2d05fc_4_k_cu_5777b147_725476thrust24THRUST_300001_SM_1000_NS6system6detail10sequential3seqE:
	.zero		1
	.type		_ZN40_INTERNAL_2c2d05fc_4_k_cu_5777b147_725476thrust24THRUST_300001_SM_1000_NS12placeholders2_5E,@object
	.size		_ZN40_INTERNAL_2c2d05fc_4_k_cu_5777b147_725476thrust24THRUST_300001_SM_1000_NS12placeholders2_5E,(_ZN40_INTERNAL_2c2d05fc_4_k_cu_5777b147_725474cuda3std3__45__cpo3endE - _ZN40_INTERNAL_2c2d05fc_4_k_cu_5777b147_725476thrust24THRUST_300001_SM_1000_NS12placeholders2_5E)
_ZN40_INTERNAL_2c2d05fc_4_k_cu_5777b147_725476thrust24THRUST_300001_SM_1000_NS12placeholders2_5E:
	.zero		1
	.type		_ZN40_INTERNAL_2c2d05fc_4_k_cu_5777b147_725474cuda3std3__45__cpo3endE,@object
	.size		_ZN40_INTERNAL_2c2d05fc_4_k_cu_5777b147_725474cuda3std3__45__cpo3endE,(_ZN40_INTERNAL_2c2d05fc_4_k_cu_5777b147_725474cuda3std6ranges3__45__cpo6cbeginE - _ZN40_INTERNAL_2c2d05fc_4_k_cu_5777b147_725474cuda3std3__45__cpo3endE)
_ZN40_INTERNAL_2c2d05fc_4_k_cu_5777b147_725474cuda3std3__45__cpo3endE:
	.zero		1
	.type		_ZN40_INTERNAL_2c2d05fc_4_k_cu_5777b147_725474cuda3std6ranges3__45__cpo6cbeginE,@object
	.size		_ZN40_INTERNAL_2c2d05fc_4_k_cu_5777b147_725474cuda3std6ranges3__45__cpo6cbeginE,(_ZN40_INTERNAL_2c2d05fc_4_k_cu_5777b147_725474cuda3std3__419piecewise_constructE - _ZN40_INTERNAL_2c2d05fc_4_k_cu_5777b147_725474cuda3std6ranges3__45__cpo6cbeginE)
_ZN40_INTERNAL_2c2d05fc_4_k_cu_5777b147_725474cuda3std6ranges3__45__cpo6cbeginE:
	.zero		1
	.type		_ZN40_INTERNAL_2c2d05fc_4_k_cu_5777b147_725474cuda3std3__419piecewise_constructE,@object
	.size		_ZN40_INTERNAL_2c2d05fc_4_k_cu_5777b147_725474cuda3std3__419piecewise_constructE,(_ZN40_INTERNAL_2c2d05fc_4_k_cu_5777b147_725474cuda3std6ranges3__45__cpo4sizeE - _ZN40_INTERNAL_2c2d05fc_4_k_cu_5777b147_725474cuda3std3__419piecewise_constructE)
_ZN40_INTERNAL_2c2d05fc_4_k_cu_5777b147_725474cuda3std3__419piecewise_constructE:
	.zero		1
	.type		_ZN40_INTERNAL_2c2d05fc_4_k_cu_5777b147_725474cuda3std6ranges3__45__cpo4sizeE,@object
	.size		_ZN40_INTERNAL_2c2d05fc_4_k_cu_5777b147_725474cuda3std6ranges3__45__cpo4sizeE,(_ZN40_INTERNAL_2c2d05fc_4_k_cu_5777b147_725476thrust24THRUST_300001_SM_1000_NS12placeholders2_9E - _ZN40_INTERNAL_2c2d05fc_4_k_cu_5777b147_725474cuda3std6ranges3__45__cpo4sizeE)
_ZN40_INTERNAL_2c2d05fc_4_k_cu_5777b147_725474cuda3std6ranges3__45__cpo4sizeE:
	.zero		1
	.type		_ZN40_INTERNAL_2c2d05fc_4_k_cu_5777b147_725476thrust24THRUST_300001_SM_1000_NS12placeholders2_9E,@object
	.size		_ZN40_INTERNAL_2c2d05fc_4_k_cu_5777b147_725476thrust24THRUST_300001_SM_1000_NS12placeholders2_9E,(_ZN40_INTERNAL_2c2d05fc_4_k_cu_5777b147_725474cuda3std3__45__cpo4rendE - _ZN40_INTERNAL_2c2d05fc_4_k_cu_5777b147_725476thrust24THRUST_300001_SM_1000_NS12placeholders2_9E)
_ZN40_INTERNAL_2c2d05fc_4_k_cu_5777b147_725476thrust24THRUST_300001_SM_1000_NS12placeholders2_9E:
	.zero		1
	.type		_ZN40_INTERNAL_2c2d05fc_4_k_cu_5777b147_725474cuda3std3__45__cpo4rendE,@object
	.size		_ZN40_INTERNAL_2c2d05fc_4_k_cu_5777b147_725474cuda3std3__45__cpo4rendE,(_ZN40_INTERNAL_2c2d05fc_4_k_cu_5777b147_725474cuda3std6ranges3__45__cpo4nextE - _ZN40_INTERNAL_2c2d05fc_4_k_cu_5777b147_725474cuda3std3__45__cpo4rendE)
_ZN40_INTERNAL_2c2d05fc_4_k_cu_5777b147_725474cuda3std3__45__cpo4rendE:
	.zero		1
	.type		_ZN40_INTERNAL_2c2d05fc_4_k_cu_5777b147_725474cuda3std6ranges3__45__cpo4nextE,@object
	.size		_ZN40_INTERNAL_2c2d05fc_4_k_cu_5777b147_725474cuda3std6ranges3__45__cpo4nextE,(_ZN40_INTERNAL_2c2d05fc_4_k_cu_5777b147_725474cuda3std6ranges3__45__cpo4swapE - _ZN40_INTERNAL_2c2d05fc_4_k_cu_5777b147_725474cuda3std6ranges3__45__cpo4nextE)
_ZN40_INTERNAL_2c2d05fc_4_k_cu_5777b147_725474cuda3std6ranges3__45__cpo4nextE:
	.zero		1
	.type		_ZN40_INTERNAL_2c2d05fc_4_k_cu_5777b147_725474cuda3std6ranges3__45__cpo4swapE,@object
	.size		_ZN40_INTERNAL_2c2d05fc_4_k_cu_5777b147_725474cuda3std6ranges3__45__cpo4swapE,(_ZN40_INTERNAL_2c2d05fc_4_k_cu_5777b147_725476thrust24THRUST_300001_SM_1000_NS12placeholders2_1E - _ZN40_INTERNAL_2c2d05fc_4_k_cu_5777b147_725474cuda3std6ranges3__45__cpo4swapE)
_ZN40_INTERNAL_2c2d05fc_4_k_cu_5777b147_725474cuda3std6ranges3__45__cpo4swapE:
	.zero		1
	.type		_ZN40_INTERNAL_2c2d05fc_4_k_cu_5777b147_725476thrust24THRUST_300001_SM_1000_NS12placeholders2_1E,@object
	.size		_ZN40_INTERNAL_2c2d05fc_4_k_cu_5777b147_725476thrust24THRUST_300001_SM_1000_NS12placeholders2_1E,(_ZN40_INTERNAL_2c2d05fc_4_k_cu_5777b147_725476thrust24THRUST_300001_SM_1000_NS12placeholders2_7E - _ZN40_INTERNAL_2c2d05fc_4_k_cu_5777b147_725476thrust24THRUST_300001_SM_1000_NS12placeholders2_1E)
_ZN40_INTERNAL_2c2d05fc_4_k_cu_5777b147_725476thrust24THRUST_300001_SM_1000_NS12placeholders2_1E:
	.zero		1
	.type		_ZN40_INTERNAL_2c2d05fc_4_k_cu_5777b147_725476thrust24THRUST_300001_SM_1000_NS12placeholders2_7E,@object
	.size		_ZN40_INTERNAL_2c2d05fc_4_k_cu_5777b147_725476thrust24THRUST_300001_SM_1000_NS12placeholders2_7E,(_ZN40_INTERNAL_2c2d05fc_4_k_cu_5777b147_725474cuda3std3__45__cpo4cendE - _ZN40_INTERNAL_2c2d05fc_4_k_cu_5777b147_725476thrust24THRUST_300001_SM_1000_NS12placeholders2_7E)
_ZN40_INTERNAL_2c2d05fc_4_k_cu_5777b147_725476thrust24THRUST_300001_SM_1000_NS12placeholders2_7E:
	.zero		1
	.type		_ZN40_INTERNAL_2c2d05fc_4_k_cu_5777b147_725474cuda3std3__45__cpo4cendE,@object
	.size		_ZN40_INTERNAL_2c2d05fc_4_k_cu_5777b147_725474cuda3std3__45__cpo4cendE,(_ZN40_INTERNAL_2c2d05fc_4_k_cu_5777b147_725474cuda3std6ranges3__45__cpo7advanceE - _ZN40_INTERNAL_2c2d05fc_4_k_cu_5777b147_725474cuda3std3__45__cpo4cendE)
_ZN40_INTERNAL_2c2d05fc_4_k_cu_5777b147_725474cuda3std3__45__cpo4cendE:
	.zero		1
	.type		_ZN40_INTERNAL_2c2d05fc_4_k_cu_5777b147_725474cuda3std6ranges3__45__cpo7advanceE,@object
	.size		_ZN40_INTERNAL_2c2d05fc_4_k_cu_5777b147_725474cuda3std6ranges3__45__cpo7advanceE,(_ZN40_INTERNAL_2c2d05fc_4_k_cu_5777b147_725474cuda3std3__420unreachable_sentinelE - _ZN40_INTERNAL_2c2d05fc_4_k_cu_5777b147_725474cuda3std6ranges3__45__cpo7advanceE)
_ZN40_INTERNAL_2c2d05fc_4_k_cu_5777b147_725474cuda3std6ranges3__45__cpo7advanceE:
	.zero		1
	.type		_ZN40_INTERNAL_2c2d05fc_4_k_cu_5777b147_725474cuda3std3__420unreachable_sentinelE,@object
	.size		_ZN40_INTERNAL_2c2d05fc_4_k_cu_5777b147_725474cuda3std3__420unreachable_sentinelE,(_ZN40_INTERNAL_2c2d05fc_4_k_cu_5777b147_725474cuda3std6ranges3__45__cpo8distanceE - _ZN40_INTERNAL_2c2d05fc_4_k_cu_5777b147_725474cuda3std3__420unreachable_sentinelE)
_ZN40_INTERNAL_2c2d05fc_4_k_cu_5777b147_725474cuda3std3__420unreachable_sentinelE:
	.zero		1
	.type		_ZN40_INTERNAL_2c2d05fc_4_k_cu_5777b147_725474cuda3std6ranges3__45__cpo8distanceE,@object
	.size		_ZN40_INTERNAL_2c2d05fc_4_k_cu_5777b147_725474cuda3std6ranges3__45__cpo8distanceE,(_ZN40_INTERNAL_2c2d05fc_4_k_cu_5777b147_725474cuda3std6ranges3__45__cpo5beginE - _ZN40_INTERNAL_2c2d05fc_4_k_cu_5777b147_725474cuda3std6ranges3__45__cpo8distanceE)
_ZN40_INTERNAL_2c2d05fc_4_k_cu_5777b147_725474cuda3std6ranges3__45__cpo8distanceE:
	.zero		1
	.type		_ZN40_INTERNAL_2c2d05fc_4_k_cu_5777b147_725474cuda3std6ranges3__45__cpo5beginE,@object
	.size		_ZN40_INTERNAL_2c2d05fc_4_k_cu_5777b147_725474cuda3std6ranges3__45__cpo5beginE,(_ZN40_INTERNAL_2c2d05fc_4_k_cu_5777b147_725476thrust24THRUST_300001_SM_1000_NS12placeholders2_3E - _ZN40_INTERNAL_2c2d05fc_4_k_cu_5777b147_725474cuda3std6ranges3__45__cpo5beginE)
_ZN40_INTERNAL_2c2d05fc_4_k_cu_5777b147_725474cuda3std6ranges3__45__cpo5beginE:
	.zero		1
	.type		_ZN40_INTERNAL_2c2d05fc_4_k_cu_5777b147_725476thrust24THRUST_300001_SM_1000_NS12placeholders2_3E,@object
	.size		_ZN40_INTERNAL_2c2d05fc_4_k_cu_5777b147_725476thrust24THRUST_300001_SM_1000_NS12placeholders2_3E,(_ZN40_INTERNAL_2c2d05fc_4_k_cu_5777b147_725474cuda3std3__45__cpo5crendE - _ZN40_INTERNAL_2c2d05fc_4_k_cu_5777b147_725476thrust24THRUST_300001_SM_1000_NS12placeholders2_3E)
_ZN40_INTERNAL_2c2d05fc_4_k_cu_5777b147_725476thrust24THRUST_300001_SM_1000_NS12placeholders2_3E:
	.zero		1
	.type		_ZN40_INTERNAL_2c2d05fc_4_k_cu_5777b147_725474cuda3std3__45__cpo5crendE,@object
	.size		_ZN40_INTERNAL_2c2d05fc_4_k_cu_5777b147_725474cuda3std3__45__cpo5crendE,(_ZN40_INTERNAL_2c2d05fc_4_k_cu_5777b147_725474cuda3std6ranges3__45__cpo4dataE - _ZN40_INTERNAL_2c2d05fc_4_k_cu_5777b147_725474cuda3std3__45__cpo5crendE)
_ZN40_INTERNAL_2c2d05fc_4_k_cu_5777b147_725474cuda3std3__45__cpo5crendE:
	.zero		1
	.type		_ZN40_INTERNAL_2c2d05fc_4_k_cu_5777b147_725474cuda3std6ranges3__45__cpo4dataE,@object
	.size		_ZN40_INTERNAL_2c2d05fc_4_k_cu_5777b147_725474cuda3std6ranges3__45__cpo4dataE,(.L_23 - _ZN40_INTERNAL_2c2d05fc_4_k_cu_5777b147_725474cuda3std6ranges3__45__cpo4dataE)
_ZN40_INTERNAL_2c2d05fc_4_k_cu_5777b147_725474cuda3std6ranges3__45__cpo4dataE:
	.zero		1
.L_23:


//--------------------- .nv.constant0._ZN3cub18CUB_300001_SM_10006detail11EmptyKernelIvEEvv --------------------------
	.section	.nv.constant0._ZN3cub18CUB_300001_SM_10006detail11EmptyKernelIvEEvv,"a",@progbits
	.sectionflags	@""
	.align	4
.nv.constant0._ZN3cub18CUB_300001_SM_10006detail11EmptyKernelIvEEvv:
	.zero		896


//--------------------- SYMBOLS --------------------------

	.type		.nv.reservedSmem.offset0,@object
	.size		.nv.reservedSmem.offset0,0x4
